//
// Generated by NVIDIA NVVM Compiler
//
// Compiler Build ID: CL-36424714
// Cuda compilation tools, release 13.0, V13.0.88
// Based on NVVM 20.0.0
//

.version 9.0
.target sm_100
.address_size 64

	// .globl	_Z17reduce_sum_sharedPKfPfi
.extern .shared .align 16 .b8 sdata[];

.visible .entry _Z17reduce_sum_sharedPKfPfi(
	.param .u64 .ptr .align 1 _Z17reduce_sum_sharedPKfPfi_param_0,
	.param .u64 .ptr .align 1 _Z17reduce_sum_sharedPKfPfi_param_1,
	.param .u32 _Z17reduce_sum_sharedPKfPfi_param_2
)
{
	.reg .pred 	%p<7>;
	.reg .b32 	%r<17>;
	.reg .b32 	%f<14>;
	.reg .b64 	%rd<11>;

	ld.param.u64 	%rd3, [_Z17reduce_sum_sharedPKfPfi_param_0];
	ld.param.u64 	%rd2, [_Z17reduce_sum_sharedPKfPfi_param_1];
	ld.param.u32 	%r9, [_Z17reduce_sum_sharedPKfPfi_param_2];
	cvta.to.global.u64 	%rd1, %rd3;
	mov.u32 	%r1, %tid.x;
	mov.u32 	%r2, %ctaid.x;
	mov.u32 	%r16, %ntid.x;
	mul.lo.s32 	%r10, %r16, %r2;
	shl.b32 	%r11, %r10, 1;
	add.s32 	%r4, %r11, %r1;
	setp.ge.u32 	%p1, %r4, %r9;
	mov.f32 	%f13, 0f00000000;
	@%p1 bra 	$L__BB0_2;
	mul.wide.u32 	%rd4, %r4, 4;
	add.s64 	%rd5, %rd1, %rd4;
	ld.global.nc.f32 	%f6, [%rd5];
	add.f32 	%f13, %f6, 0f00000000;
$L__BB0_2:
	add.s32 	%r5, %r4, %r16;
	setp.ge.u32 	%p2, %r5, %r9;
	@%p2 bra 	$L__BB0_4;
	mul.wide.u32 	%rd6, %r5, 4;
	add.s64 	%rd7, %rd1, %rd6;
	ld.global.nc.f32 	%f7, [%rd7];
	add.f32 	%f13, %f13, %f7;
$L__BB0_4:
	shl.b32 	%r12, %r1, 2;
	mov.u32 	%r13, sdata;
	add.s32 	%r6, %r13, %r12;
	st.shared.f32 	[%r6], %f13;
	bar.sync 	0;
	setp.lt.u32 	%p3, %r16, 2;
	@%p3 bra 	$L__BB0_8;
$L__BB0_5:
	shr.u32 	%r8, %r16, 1;
	setp.ge.u32 	%p4, %r1, %r8;
	@%p4 bra 	$L__BB0_7;
	shl.b32 	%r14, %r8, 2;
	add.s32 	%r15, %r6, %r14;
	ld.shared.f32 	%f8, [%r15];
	ld.shared.f32 	%f9, [%r6];
	add.f32 	%f10, %f8, %f9;
	st.shared.f32 	[%r6], %f10;
$L__BB0_7:
	bar.sync 	0;
	setp.gt.u32 	%p5, %r16, 3;
	mov.u32 	%r16, %r8;
	@%p5 bra 	$L__BB0_5;
$L__BB0_8:
	setp.ne.s32 	%p6, %r1, 0;
	@%p6 bra 	$L__BB0_10;
	ld.shared.f32 	%f11, [sdata];
	cvta.to.global.u64 	%rd8, %rd2;
	mul.wide.u32 	%rd9, %r2, 4;
	add.s64 	%rd10, %rd8, %rd9;
	st.global.f32 	[%rd10], %f11;
$L__BB0_10:
	ret;

}


// ===== COMPILED SASS (sm_100) =====

	.target	sm_100

	.elftype	@"ET_EXEC"


//--------------------- .note.nv.tkinfo           --------------------------
	.section	.note.nv.tkinfo,"",@"SHT_NOTE"
	.sectionflags	@"SHF_NOTE_NV_TKINFO"
	.tkinfo
        /*0018*/ 	.word	0x00000002
        /*0030*/ 	.string	""
        /*0030*/ 	.string	"ptxas"
        /*0030*/ 	.string	"Cuda compilation tools, release 13.0, V13.0.88"
        /*0030*/ 	.string	"Build cuda_13.0.r13.0/compiler.36424714_0"
        /*0030*/ 	.string	"-arch sm_100 -m 64 "



//--------------------- .note.nv.cuinfo           --------------------------
	.section	.note.nv.cuinfo,"",@"SHT_NOTE"
	.sectionflags	@"SHF_NOTE_NV_CUINFO"
        /*0018*/ 	.short	0x0002
        /*001a*/ 	.short	0x0064
        /*001c*/ 	.short	0x0082
	.zero		2


//--------------------- .nv.info                  --------------------------
	.section	.nv.info,"",@"SHT_CUDA_INFO"
	.align	4


	//----- nvinfo : EIATTR_REGCOUNT
	.align		4
        /*0000*/ 	.byte	0x04, 0x2f
        /*0002*/ 	.short	(.L_1 - .L_0)
	.align		4
.L_0:
        /*0004*/ 	.word	index@(_Z17reduce_sum_sharedPKfPfi)
        /*0008*/ 	.word	0x00000010


	//----- nvinfo : EIATTR_FRAME_SIZE
	.align		4
.L_1:
        /*000c*/ 	.byte	0x04, 0x11
        /*000e*/ 	.short	(.L_3 - .L_2)
	.align		4
.L_2:
        /*0010*/ 	.word	index@(_Z17reduce_sum_sharedPKfPfi)
        /*0014*/ 	.word	0x00000000


	//----- nvinfo : EIATTR_MIN_STACK_SIZE
	.align		4
.L_3:
        /*0018*/ 	.byte	0x04, 0x12
        /*001a*/ 	.short	(.L_5 - .L_4)
	.align		4
.L_4:
        /*001c*/ 	.word	index@(_Z17reduce_sum_sharedPKfPfi)
        /*0020*/ 	.word	0x00000000
.L_5:


//--------------------- .nv.compat                --------------------------
	.section	.nv.compat,"",@"SHT_CUDA_COMPAT_INFO"
	.align	4
        /*0000*/ 	.byte	0x02, 0x09, 0x00, 0x00, 0x02, 0x02, 0x01, 0x00, 0x02, 0x05, 0x05, 0x00, 0x03, 0x07, 0x01, 0x01
        /*0010*/ 	.byte	0x02, 0x03, 0x00, 0x00, 0x02, 0x06, 0x01, 0x00, 0x04, 0x0b, 0x08, 0x00, 0x09, 0x00, 0x00, 0x00
        /*0020*/ 	.byte	0x00, 0x00, 0x00, 0x00


//--------------------- .nv.info._Z17reduce_sum_sharedPKfPfi --------------------------
	.section	.nv.info._Z17reduce_sum_sharedPKfPfi,"",@"SHT_CUDA_INFO"
	.sectionflags	@""
	.align	4


	//----- nvinfo : EIATTR_CUDA_API_VERSION
	.align		4
        /*0000*/ 	.byte	0x04, 0x37
        /*0002*/ 	.short	(.L_7 - .L_6)
.L_6:
        /*0004*/ 	.word	0x00000082


	//----- nvinfo : EIATTR_KPARAM_INFO
	.align		4
.L_7:
        /*0008*/ 	.byte	0x04, 0x17
        /*000a*/ 	.short	(.L_9 - .L_8)
.L_8:
        /*000c*/ 	.word	0x00000000
        /*0010*/ 	.short	0x0002
        /*0012*/ 	.short	0x0010
        /*0014*/ 	.byte	0x00, 0xf0, 0x11, 0x00


	//----- nvinfo : EIATTR_KPARAM_INFO
	.align		4
.L_9:
        /*0018*/ 	.byte	0x04, 0x17
        /*001a*/ 	.short	(.L_11 - .L_10)
.L_10:
        /*001c*/ 	.word	0x00000000
        /*0020*/ 	.short	0x0001
        /*0022*/ 	.short	0x0008
        /*0024*/ 	.byte	0x00, 0xf5, 0x21, 0x00


	//----- nvinfo : EIATTR_KPARAM_INFO
	.align		4
.L_11:
        /*0028*/ 	.byte	0x04, 0x17
        /*002a*/ 	.short	(.L_13 - .L_12)
.L_12:
        /*002c*/ 	.word	0x00000000
        /*0030*/ 	.short	0x0000
        /*0032*/ 	.short	0x0000
        /*0034*/ 	.byte	0x00, 0xf5, 0x21, 0x00


	//----- nvinfo : EIATTR_SPARSE_MMA_MASK
	.align		4
.L_13:
        /*0038*/ 	.byte	0x03, 0x50
        /*003a*/ 	.short	0x0000


	//----- nvinfo : EIATTR_MAXREG_COUNT
	.align		4
        /*003c*/ 	.byte	0x03, 0x1b
        /*003e*/ 	.short	0x00ff


	//----- nvinfo : EIATTR_NUM_BARRIERS
	.align		4
        /*0040*/ 	.byte	0x02, 0x4c
        /*0042*/ 	.byte	0x01
	.zero		1


	//----- nvinfo : EIATTR_MERCURY_ISA_VERSION
	.align		4
        /*0044*/ 	.byte	0x03, 0x5f
        /*0046*/ 	.short	0x0101


	//----- nvinfo : EIATTR_VRC_CTA_INIT_COUNT
	.align		4
        /*0048*/ 	.byte	0x02, 0x4a
	.zero		1
	.zero		1


	//----- nvinfo : EIATTR_EXIT_INSTR_OFFSETS
	.align		4
        /*004c*/ 	.byte	0x04, 0x1c
        /*004e*/ 	.short	(.L_15 - .L_14)


	//   ....[0]....
.L_14:
        /*0050*/ 	.word	0x00000290


	//   ....[1]....
        /*0054*/ 	.word	0x00000310


	//----- nvinfo : EIATTR_CBANK_PARAM_SIZE
	.align		4
.L_15:
        /*0058*/ 	.byte	0x03, 0x19
        /*005a*/ 	.short	0x0014


	//----- nvinfo : EIATTR_PARAM_CBANK
	.align		4
        /*005c*/ 	.byte	0x04, 0x0a
        /*005e*/ 	.short	(.L_17 - .L_16)
	.align		4
.L_16:
        /*0060*/ 	.word	index@(.nv.constant0._Z17reduce_sum_sharedPKfPfi)
        /*0064*/ 	.short	0x0380
        /*0066*/ 	.short	0x0014


	//----- nvinfo : EIATTR_SW_WAR
	.align		4
.L_17:
        /*0068*/ 	.byte	0x04, 0x36
        /*006a*/ 	.short	(.L_19 - .L_18)
.L_18:
        /*006c*/ 	.word	0x00000008
.L_19:


//--------------------- .nv.callgraph             --------------------------
	.section	.nv.callgraph,"",@"SHT_CUDA_CALLGRAPH"
	.align	4
	.sectionentsize	8
	.align		4
        /*0000*/ 	.word	0x00000000
	.align		4
        /*0004*/ 	.word	0xffffffff
	.align		4
        /*0008*/ 	.word	0x00000000
	.align		4
        /*000c*/ 	.word	0xfffffffe
	.align		4
        /*0010*/ 	.word	0x00000000
	.align		4
        /*0014*/ 	.word	0xfffffffd
	.align		4
        /*0018*/ 	.word	0x00000000
	.align		4
        /*001c*/ 	.word	0xfffffffc


//--------------------- .text._Z17reduce_sum_sharedPKfPfi --------------------------
	.section	.text._Z17reduce_sum_sharedPKfPfi,"ax",@progbits
	.align	128
        .global         _Z17reduce_sum_sharedPKfPfi
        .type           _Z17reduce_sum_sharedPKfPfi,@function
        .size           _Z17reduce_sum_sharedPKfPfi,(.L_x_3 - _Z17reduce_sum_sharedPKfPfi)
        .other          _Z17reduce_sum_sharedPKfPfi,@"STO_CUDA_ENTRY STV_DEFAULT"
_Z17reduce_sum_sharedPKfPfi:
.text._Z17reduce_sum_sharedPKfPfi:
[----:B------:R-:W-:Y:S01]  /*0000*/  LDC R1, c[0x0][0x37c] ;  /* 0x0000df00ff017b82 */ /* 0x000fe20000000800 */
[----:B------:R-:W0:Y:S01]  /*0010*/  S2R R11, SR_CTAID.X ;  /* 0x00000000000b7919 */ /* 0x000e220000002500 */
[----:B------:R-:W0:Y:S01]  /*0020*/  LDCU UR4, c[0x0][0x360] ;  /* 0x00006c00ff0477ac */ /* 0x000e220008000800 */
[----:B------:R-:W1:Y:S01]  /*0030*/  S2R R9, SR_TID.X ;  /* 0x0000000000097919 */ /* 0x000e620000002100 */
[----:B------:R-:W2:Y:S01]  /*0040*/  LDCU UR5, c[0x0][0x390] ;  /* 0x00007200ff0577ac */ /* 0x000ea20008000800 */
[----:B------:R-:W3:Y:S01]  /*0050*/  LDCU.64 UR6, c[0x0][0x358] ;  /* 0x00006b00ff0677ac */ /* 0x000ee20008000a00 */
[----:B0-----:R-:W-:-:S04]  /*0060*/  IMAD R0, R11, UR4, RZ ;  /* 0x000000040b007c24 */ /* 0x001fc8000f8e02ff */
[----:B-1----:R-:W-:Y:S02]  /*0070*/  IMAD R7, R0, 0x2, R9 ;  /* 0x0000000200077824 */ /* 0x002fe400078e0209 */
[----:B------:R-:W-:-:S03]  /*0080*/  IMAD.U32 R0, RZ, RZ, UR4 ;  /* 0x00000004ff007e24 */ /* 0x000fc6000f8e00ff */
[C---:B--2---:R-:W-:Y:S02]  /*0090*/  ISETP.GE.U32.AND P0, PT, R7.reuse, UR5, PT ;  /* 0x0000000507007c0c */ /* 0x044fe4000bf06070 */
[----:B------:R-:W-:-:S04]  /*00a0*/  IADD3 R13, PT, PT, R7, R0, RZ ;  /* 0x00000000070d7210 */ /* 0x000fc80007ffe0ff */
[----:B------:R-:W-:-:S07]  /*00b0*/  ISETP.GE.U32.AND P1, PT, R13, UR5, PT ;  /* 0x000000050d007c0c */ /* 0x000fce000bf26070 */
[----:B------:R-:W0:Y:S08]  /*00c0*/  @!P0 LDC.64 R2, c[0x0][0x380] ;  /* 0x0000e000ff028b82 */ /* 0x000e300000000a00 */
[----:B------:R-:W1:Y:S01]  /*00d0*/  @!P1 LDC.64 R4, c[0x0][0x380] ;  /* 0x0000e000ff049b82 */ /* 0x000e620000000a00 */
[----:B0-----:R-:W-:-:S06]  /*00e0*/  @!P0 IMAD.WIDE.U32 R2, R7, 0x4, R2 ;  /* 0x0000000407028825 */ /* 0x001fcc00078e0002 */
[----:B---3--:R-:W2:Y:S01]  /*00f0*/  @!P0 LDG.E.CONSTANT R2, desc[UR6][R2.64] ;  /* 0x0000000602028981 */ /* 0x008ea2000c1e9900 */
[----:B-1----:R-:W-:-:S06]  /*0100*/  @!P1 IMAD.WIDE.U32 R4, R13, 0x4, R4 ;  /* 0x000000040d049825 */ /* 0x002fcc00078e0004 */
[----:B------:R-:W3:Y:S01]  /*0110*/  @!P1 LDG.E.CONSTANT R5, desc[UR6][R4.64] ;  /* 0x0000000604059981 */ /* 0x000ee2000c1e9900 */
[----:B------:R-:W0:Y:S01]  /*0120*/  S2UR UR5, SR_CgaCtaId ;  /* 0x00000000000579c3 */ /* 0x000e220000008800 */
[----:B------:R-:W-:Y:S01]  /*0130*/  IMAD.MOV.U32 R6, RZ, RZ, RZ ;  /* 0x000000ffff067224 */ /* 0x000fe200078e00ff */
[----:B------:R-:W-:Y:S02]  /*0140*/  UMOV UR4, 0x400 ;  /* 0x0000040000047882 */ /* 0x000fe40000000000 */
[----:B0-----:R-:W-:-:S06]  /*0150*/  ULEA UR4, UR5, UR4, 0x18 ;  /* 0x0000000405047291 */ /* 0x001fcc000f8ec0ff */
[----:B------:R-:W-:Y:S01]  /*0160*/  LEA R7, R9, UR4, 0x2 ;  /* 0x0000000409077c11 */ /* 0x000fe2000f8e10ff */
[----:B--2---:R-:W-:Y:S01]  /*0170*/  @!P0 FADD R6, RZ, R2 ;  /* 0x00000002ff068221 */ /* 0x004fe20000000000 */
[----:B------:R-:W-:-:S03]  /*0180*/  ISETP.GE.U32.AND P0, PT, R0, 0x2, PT ;  /* 0x000000020000780c */ /* 0x000fc60003f06070 */
[----:B---3--:R-:W-:Y:S01]  /*0190*/  @!P1 FADD R6, R6, R5 ;  /* 0x0000000506069221 */ /* 0x008fe20000000000 */
[----:B------:R-:W-:-:S04]  /*01a0*/  ISETP.NE.AND P1, PT, R9, RZ, PT ;  /* 0x000000ff0900720c */ /* 0x000fc80003f25270 */
[----:B------:R0:W-:Y:S01]  /*01b0*/  STS [R7], R6 ;  /* 0x0000000607007388 */ /* 0x0001e20000000800 */
[----:B------:R-:W-:Y:S06]  /*01c0*/  BAR.SYNC.DEFER_BLOCKING 0x0 ;  /* 0x0000000000007b1d */ /* 0x000fec0000010000 */
[----:B------:R-:W-:Y:S05]  /*01d0*/  @!P0 BRA `(.L_x_0) ;  /* 0x00000000002c8947 */ /* 0x000fea0003800000 */
.L_x_1:
[----:B0-----:R-:W-:-:S04]  /*01e0*/  SHF.R.U32.HI R6, RZ, 0x1, R0 ;  /* 0x00000001ff067819 */ /* 0x001fc80000011600 */
[----:B------:R-:W-:-:S13]  /*01f0*/  ISETP.GE.U32.AND P0, PT, R9, R6, PT ;  /* 0x000000060900720c */ /* 0x000fda0003f06070 */
[----:B------:R-:W-:Y:S01]  /*0200*/  @!P0 LEA R2, R6, R7, 0x2 ;  /* 0x0000000706028211 */ /* 0x000fe200078e10ff */
[----:B------:R-:W-:Y:S05]  /*0210*/  @!P0 LDS R3, [R7] ;  /* 0x0000000007038984 */ /* 0x000fea0000000800 */
[----:B------:R-:W0:Y:S02]  /*0220*/  @!P0 LDS R2, [R2] ;  /* 0x0000000002028984 */ /* 0x000e240000000800 */
[----:B0-----:R-:W-:-:S05]  /*0230*/  @!P0 FADD R4, R2, R3 ;  /* 0x0000000302048221 */ /* 0x001fca0000000000 */
[----:B------:R1:W-:Y:S01]  /*0240*/  @!P0 STS [R7], R4 ;  /* 0x0000000407008388 */ /* 0x0003e20000000800 */
[----:B------:R-:W-:Y:S01]  /*0250*/  BAR.SYNC.DEFER_BLOCKING 0x0 ;  /* 0x0000000000007b1d */ /* 0x000fe20000010000 */
[----:B------:R-:W-:Y:S02]  /*0260*/  ISETP.GT.U32.AND P0, PT, R0, 0x3, PT ;  /* 0x000000030000780c */ /* 0x000fe40003f04070 */
[----:B------:R-:W-:-:S11]  /*0270*/  MOV R0, R6 ;  /* 0x0000000600007202 */ /* 0x000fd60000000f00 */
[----:B-1----:R-:W-:Y:S05]  /*0280*/  @P0 BRA `(.L_x_1) ;  /* 0xfffffffc00d40947 */ /* 0x002fea000383ffff */
.L_x_0:
[----:B------:R-:W-:Y:S05]  /*0290*/  @P1 EXIT ;  /* 0x000000000000194d */ /* 0x000fea0003800000 */
[----:B------:R-:W1:Y:S01]  /*02a0*/  S2UR UR5, SR_CgaCtaId ;  /* 0x00000000000579c3 */ /* 0x000e620000008800 */
[----:B------:R-:W-:-:S07]  /*02b0*/  UMOV UR4, 0x400 ;  /* 0x0000040000047882 */ /* 0x000fce0000000000 */
[----:B------:R-:W2:Y:S01]  /*02c0*/  LDC.64 R2, c[0x0][0x388] ;  /* 0x0000e200ff027b82 */ /* 0x000ea20000000a00 */
[----:B-1----:R-:W-:Y:S01]  /*02d0*/  ULEA UR4, UR5, UR4, 0x18 ;  /* 0x0000000405047291 */ /* 0x002fe2000f8ec0ff */
[----:B--2---:R-:W-:-:S08]  /*02e0*/  IMAD.WIDE.U32 R2, R11, 0x4, R2 ;  /* 0x000000040b027825 */ /* 0x004fd000078e0002 */
[----:B------:R-:W1:Y:S04]  /*02f0*/  LDS R5, [UR4] ;  /* 0x00000004ff057984 */ /* 0x000e680008000800 */
[----:B-1----:R-:W-:Y:S01]  /*0300*/  STG.E desc[UR6][R2.64], R5 ;  /* 0x0000000502007986 */ /* 0x002fe2000c101906 */
[----:B------:R-:W-:Y:S05]  /*0310*/  EXIT ;  /* 0x000000000000794d */ /* 0x000fea0003800000 */
.L_x_2:
[----:B------:R-:W-:-:S00]  /*0320*/  BRA `(.L_x_2) ;  /* 0xfffffffc00fc7947 */ /* 0x000fc0000383ffff */
[----:B------:R-:W-:-:S00]  /*0330*/  NOP ;  /* 0x0000000000007918 */ /* 0x000fc00000000000 */
        /* <DEDUP_REMOVED lines=12> */
.L_x_3:


//--------------------- .nv.shared._Z17reduce_sum_sharedPKfPfi --------------------------
	.section	.nv.shared._Z17reduce_sum_sharedPKfPfi,"aw",@nobits
	.sectionflags	@""
	.align	16
	.zero		1024


//--------------------- .nv.shared.reserved.0     --------------------------
	.section	.nv.shared.reserved.0,"aw",@nobits
	.weak		__nv_reservedSMEM_offset_0_alias
	.size		__nv_reservedSMEM_offset_0_alias, 0, 64
	.other		__nv_reservedSMEM_offset_0_alias,@"STO_CUDA_RESERVED_SHARED STV_DEFAULT"
__nv_reservedSMEM_offset_0_alias:
	.zero		0
	.zero		64


//--------------------- .nv.constant0._Z17reduce_sum_sharedPKfPfi --------------------------
	.section	.nv.constant0._Z17reduce_sum_sharedPKfPfi,"a",@progbits
	.sectionflags	@""
	.align	4
.nv.constant0._Z17reduce_sum_sharedPKfPfi:
	.zero		916


//--------------------- SYMBOLS --------------------------

	.type		.nv.reservedSmem.offset0,@object
	.size		.nv.reservedSmem.offset0,0x4
	.type		.nv.reservedSmem.cap,@object
	.size		.nv.reservedSmem.cap,0x4
